//
// Generated by NVIDIA NVVM Compiler
//
// Compiler Build ID: CL-36424714
// Cuda compilation tools, release 13.0, V13.0.88
// Based on NVVM 20.0.0
//

.version 9.0
.target sm_100
.address_size 64

	// .globl	_Z12copyKernel1DPKvPvm

.visible .entry _Z12copyKernel1DPKvPvm(
	.param .u64 .ptr .align 1 _Z12copyKernel1DPKvPvm_param_0,
	.param .u64 .ptr .align 1 _Z12copyKernel1DPKvPvm_param_1,
	.param .u64 _Z12copyKernel1DPKvPvm_param_2
)
{
	.reg .pred 	%p<2>;
	.reg .b32 	%r<6>;
	.reg .b64 	%rd<10>;

	ld.param.u64 	%rd2, [_Z12copyKernel1DPKvPvm_param_0];
	ld.param.u64 	%rd3, [_Z12copyKernel1DPKvPvm_param_1];
	ld.param.u64 	%rd4, [_Z12copyKernel1DPKvPvm_param_2];
	mov.u32 	%r1, %ntid.x;
	mov.u32 	%r2, %ctaid.x;
	mov.u32 	%r3, %tid.x;
	mad.lo.s32 	%r4, %r1, %r2, %r3;
	cvt.u64.u32 	%rd1, %r4;
	setp.le.u64 	%p1, %rd4, %rd1;
	@%p1 bra 	$L__BB0_2;
	cvta.to.global.u64 	%rd5, %rd2;
	cvta.to.global.u64 	%rd6, %rd3;
	shl.b64 	%rd7, %rd1, 2;
	add.s64 	%rd8, %rd5, %rd7;
	ld.global.u32 	%r5, [%rd8];
	add.s64 	%rd9, %rd6, %rd7;
	st.global.u32 	[%rd9], %r5;
$L__BB0_2:
	ret;

}
	// .globl	_Z12copyKernel2DPKvPvmmmm
.visible .entry _Z12copyKernel2DPKvPvmmmm(
	.param .u64 .ptr .align 1 _Z12copyKernel2DPKvPvmmmm_param_0,
	.param .u64 .ptr .align 1 _Z12copyKernel2DPKvPvmmmm_param_1,
	.param .u64 _Z12copyKernel2DPKvPvmmmm_param_2,
	.param .u64 _Z12copyKernel2DPKvPvmmmm_param_3,
	.param .u64 _Z12copyKernel2DPKvPvmmmm_param_4,
	.param .u64 _Z12copyKernel2DPKvPvmmmm_param_5
)
{
	.reg .pred 	%p<3>;
	.reg .b32 	%r<9>;
	.reg .b64 	%rd<23>;

	ld.param.u64 	%rd5, [_Z12copyKernel2DPKvPvmmmm_param_0];
	ld.param.u64 	%rd6, [_Z12copyKernel2DPKvPvmmmm_param_1];
	ld.param.u64 	%rd7, [_Z12copyKernel2DPKvPvmmmm_param_2];
	ld.param.u64 	%rd8, [_Z12copyKernel2DPKvPvmmmm_param_3];
	ld.param.u64 	%rd9, [_Z12copyKernel2DPKvPvmmmm_param_4];
	ld.param.u64 	%rd10, [_Z12copyKernel2DPKvPvmmmm_param_5];
	mov.u32 	%r1, %ntid.x;
	mov.u32 	%r2, %ctaid.x;
	mov.u32 	%r3, %tid.x;
	mad.lo.s32 	%r4, %r1, %r2, %r3;
	cvt.u64.u32 	%rd1, %r4;
	and.b64  	%rd11, %rd9, -4294967296;
	setp.ne.s64 	%p1, %rd11, 0;
	@%p1 bra 	$L__BB1_2;
	cvt.u32.u64 	%r5, %rd9;
	cvt.u32.u64 	%r6, %rd1;
	div.u32 	%r7, %r6, %r5;
	cvt.u64.u32 	%rd22, %r7;
	bra.uni 	$L__BB1_3;
$L__BB1_2:
	div.u64 	%rd22, %rd1, %rd9;
$L__BB1_3:
	setp.ge.u64 	%p2, %rd22, %rd10;
	@%p2 bra 	$L__BB1_5;
	cvta.to.global.u64 	%rd12, %rd5;
	cvta.to.global.u64 	%rd13, %rd6;
	mul.lo.s64 	%rd14, %rd22, %rd9;
	sub.s64 	%rd15, %rd1, %rd14;
	mad.lo.s64 	%rd16, %rd22, %rd7, %rd15;
	shl.b64 	%rd17, %rd16, 2;
	add.s64 	%rd18, %rd12, %rd17;
	ld.global.u32 	%r8, [%rd18];
	mad.lo.s64 	%rd19, %rd22, %rd8, %rd15;
	shl.b64 	%rd20, %rd19, 2;
	add.s64 	%rd21, %rd13, %rd20;
	st.global.u32 	[%rd21], %r8;
$L__BB1_5:
	ret;

}


// ===== COMPILED SASS (sm_100) =====

	.target	sm_100

	.elftype	@"ET_EXEC"


//--------------------- .note.nv.tkinfo           --------------------------
	.section	.note.nv.tkinfo,"",@"SHT_NOTE"
	.sectionflags	@"SHF_NOTE_NV_TKINFO"
	.tkinfo
        /*0018*/ 	.word	0x00000002
        /*0030*/ 	.string	""
        /*0030*/ 	.string	"ptxas"
        /*0030*/ 	.string	"Cuda compilation tools, release 13.0, V13.0.88"
        /*0030*/ 	.string	"Build cuda_13.0.r13.0/compiler.36424714_0"
        /*0030*/ 	.string	"-arch sm_100 -m 64 "



//--------------------- .note.nv.cuinfo           --------------------------
	.section	.note.nv.cuinfo,"",@"SHT_NOTE"
	.sectionflags	@"SHF_NOTE_NV_CUINFO"
        /*0018*/ 	.short	0x0002
        /*001a*/ 	.short	0x0064
        /*001c*/ 	.short	0x0082
	.zero		2


//--------------------- .nv.info                  --------------------------
	.section	.nv.info,"",@"SHT_CUDA_INFO"
	.align	4


	//----- nvinfo : EIATTR_REGCOUNT
	.align		4
        /*0000*/ 	.byte	0x04, 0x2f
        /*0002*/ 	.short	(.L_1 - .L_0)
	.align		4
.L_0:
        /*0004*/ 	.word	index@(_Z12copyKernel1DPKvPvm)
        /*0008*/ 	.word	0x00000008


	//----- nvinfo : EIATTR_FRAME_SIZE
	.align		4
.L_1:
        /*000c*/ 	.byte	0x04, 0x11
        /*000e*/ 	.short	(.L_3 - .L_2)
	.align		4
.L_2:
        /*0010*/ 	.word	index@(_Z12copyKernel1DPKvPvm)
        /*0014*/ 	.word	0x00000000


	//----- nvinfo : EIATTR_REGCOUNT
	.align		4
.L_3:
        /*0018*/ 	.byte	0x04, 0x2f
        /*001a*/ 	.short	(.L_5 - .L_4)
	.align		4
.L_4:
        /*001c*/ 	.word	index@(_Z12copyKernel2DPKvPvmmmm)
        /*0020*/ 	.word	0x00000012


	//----- nvinfo : EIATTR_FRAME_SIZE
	.align		4
.L_5:
        /*0024*/ 	.byte	0x04, 0x11
        /*0026*/ 	.short	(.L_7 - .L_6)
	.align		4
.L_6:
        /*0028*/ 	.word	index@($__internal_0_$__cuda_sm20_div_u64)
        /*002c*/ 	.word	0x00000000


	//----- nvinfo : EIATTR_FRAME_SIZE
	.align		4
.L_7:
        /*0030*/ 	.byte	0x04, 0x11
        /*0032*/ 	.short	(.L_9 - .L_8)
	.align		4
.L_8:
        /*0034*/ 	.word	index@(_Z12copyKernel2DPKvPvmmmm)
        /*0038*/ 	.word	0x00000000


	//----- nvinfo : EIATTR_MIN_STACK_SIZE
	.align		4
.L_9:
        /*003c*/ 	.byte	0x04, 0x12
        /*003e*/ 	.short	(.L_11 - .L_10)
	.align		4
.L_10:
        /*0040*/ 	.word	index@(_Z12copyKernel2DPKvPvmmmm)
        /*0044*/ 	.word	0x00000000


	//----- nvinfo : EIATTR_MIN_STACK_SIZE
	.align		4
.L_11:
        /*0048*/ 	.byte	0x04, 0x12
        /*004a*/ 	.short	(.L_13 - .L_12)
	.align		4
.L_12:
        /*004c*/ 	.word	index@(_Z12copyKernel1DPKvPvm)
        /*0050*/ 	.word	0x00000000
.L_13:


//--------------------- .nv.compat                --------------------------
	.section	.nv.compat,"",@"SHT_CUDA_COMPAT_INFO"
	.align	4
        /*0000*/ 	.byte	0x02, 0x09, 0x00, 0x00, 0x02, 0x02, 0x01, 0x00, 0x02, 0x05, 0x05, 0x00, 0x03, 0x07, 0x01, 0x01
        /*0010*/ 	.byte	0x02, 0x03, 0x00, 0x00, 0x02, 0x06, 0x01, 0x00, 0x04, 0x0b, 0x08, 0x00, 0x09, 0x00, 0x00, 0x00
        /*0020*/ 	.byte	0x00, 0x00, 0x00, 0x00


//--------------------- .nv.info._Z12copyKernel2DPKvPvmmmm --------------------------
	.section	.nv.info._Z12copyKernel2DPKvPvmmmm,"",@"SHT_CUDA_INFO"
	.sectionflags	@""
	.align	4


	//----- nvinfo : EIATTR_CUDA_API_VERSION
	.align		4
        /*0000*/ 	.byte	0x04, 0x37
        /*0002*/ 	.short	(.L_15 - .L_14)
.L_14:
        /*0004*/ 	.word	0x00000082


	//----- nvinfo : EIATTR_KPARAM_INFO
	.align		4
.L_15:
        /*0008*/ 	.byte	0x04, 0x17
        /*000a*/ 	.short	(.L_17 - .L_16)
.L_16:
        /*000c*/ 	.word	0x00000000
        /*0010*/ 	.short	0x0005
        /*0012*/ 	.short	0x0028
        /*0014*/ 	.byte	0x00, 0xf0, 0x21, 0x00


	//----- nvinfo : EIATTR_KPARAM_INFO
	.align		4
.L_17:
        /*0018*/ 	.byte	0x04, 0x17
        /*001a*/ 	.short	(.L_19 - .L_18)
.L_18:
        /*001c*/ 	.word	0x00000000
        /*0020*/ 	.short	0x0004
        /*0022*/ 	.short	0x0020
        /*0024*/ 	.byte	0x00, 0xf0, 0x21, 0x00


	//----- nvinfo : EIATTR_KPARAM_INFO
	.align		4
.L_19:
        /*0028*/ 	.byte	0x04, 0x17
        /*002a*/ 	.short	(.L_21 - .L_20)
.L_20:
        /*002c*/ 	.word	0x00000000
        /*0030*/ 	.short	0x0003
        /*0032*/ 	.short	0x0018
        /*0034*/ 	.byte	0x00, 0xf0, 0x21, 0x00


	//----- nvinfo : EIATTR_KPARAM_INFO
	.align		4
.L_21:
        /*0038*/ 	.byte	0x04, 0x17
        /*003a*/ 	.short	(.L_23 - .L_22)
.L_22:
        /*003c*/ 	.word	0x00000000
        /*0040*/ 	.short	0x0002
        /*0042*/ 	.short	0x0010
        /*0044*/ 	.byte	0x00, 0xf0, 0x21, 0x00


	//----- nvinfo : EIATTR_KPARAM_INFO
	.align		4
.L_23:
        /*0048*/ 	.byte	0x04, 0x17
        /*004a*/ 	.short	(.L_25 - .L_24)
.L_24:
        /*004c*/ 	.word	0x00000000
        /*0050*/ 	.short	0x0001
        /*0052*/ 	.short	0x0008
        /*0054*/ 	.byte	0x00, 0xf5, 0x21, 0x00


	//----- nvinfo : EIATTR_KPARAM_INFO
	.align		4
.L_25:
        /*0058*/ 	.byte	0x04, 0x17
        /*005a*/ 	.short	(.L_27 - .L_26)
.L_26:
        /*005c*/ 	.word	0x00000000
        /*0060*/ 	.short	0x0000
        /*0062*/ 	.short	0x0000
        /*0064*/ 	.byte	0x00, 0xf5, 0x21, 0x00


	//----- nvinfo : EIATTR_SPARSE_MMA_MASK
	.align		4
.L_27:
        /*0068*/ 	.byte	0x03, 0x50
        /*006a*/ 	.short	0x0000


	//----- nvinfo : EIATTR_MAXREG_COUNT
	.align		4
        /*006c*/ 	.byte	0x03, 0x1b
        /*006e*/ 	.short	0x00ff


	//----- nvinfo : EIATTR_MERCURY_ISA_VERSION
	.align		4
        /*0070*/ 	.byte	0x03, 0x5f
        /*0072*/ 	.short	0x0101


	//----- nvinfo : EIATTR_VRC_CTA_INIT_COUNT
	.align		4
        /*0074*/ 	.byte	0x02, 0x4a
	.zero		1
	.zero		1


	//----- nvinfo : EIATTR_EXIT_INSTR_OFFSETS
	.align		4
        /*0078*/ 	.byte	0x04, 0x1c
        /*007a*/ 	.short	(.L_29 - .L_28)


	//   ....[0]....
.L_28:
        /*007c*/ 	.word	0x00000240


	//   ....[1]....
        /*0080*/ 	.word	0x000003f0


	//----- nvinfo : EIATTR_CRS_STACK_SIZE
	.align		4
.L_29:
        /*0084*/ 	.byte	0x04, 0x1e
        /*0086*/ 	.short	(.L_31 - .L_30)
.L_30:
        /*0088*/ 	.word	0x00000000


	//----- nvinfo : EIATTR_CBANK_PARAM_SIZE
	.align		4
.L_31:
        /*008c*/ 	.byte	0x03, 0x19
        /*008e*/ 	.short	0x0030


	//----- nvinfo : EIATTR_PARAM_CBANK
	.align		4
        /*0090*/ 	.byte	0x04, 0x0a
        /*0092*/ 	.short	(.L_33 - .L_32)
	.align		4
.L_32:
        /*0094*/ 	.word	index@(.nv.constant0._Z12copyKernel2DPKvPvmmmm)
        /*0098*/ 	.short	0x0380
        /*009a*/ 	.short	0x0030


	//----- nvinfo : EIATTR_SW_WAR
	.align		4
.L_33:
        /*009c*/ 	.byte	0x04, 0x36
        /*009e*/ 	.short	(.L_35 - .L_34)
.L_34:
        /*00a0*/ 	.word	0x00000008
.L_35:


//--------------------- .nv.info._Z12copyKernel1DPKvPvm --------------------------
	.section	.nv.info._Z12copyKernel1DPKvPvm,"",@"SHT_CUDA_INFO"
	.sectionflags	@""
	.align	4


	//----- nvinfo : EIATTR_CUDA_API_VERSION
	.align		4
        /*0000*/ 	.byte	0x04, 0x37
        /*0002*/ 	.short	(.L_37 - .L_36)
.L_36:
        /*0004*/ 	.word	0x00000082


	//----- nvinfo : EIATTR_KPARAM_INFO
	.align		4
.L_37:
        /*0008*/ 	.byte	0x04, 0x17
        /*000a*/ 	.short	(.L_39 - .L_38)
.L_38:
        /*000c*/ 	.word	0x00000000
        /*0010*/ 	.short	0x0002
        /*0012*/ 	.short	0x0010
        /*0014*/ 	.byte	0x00, 0xf0, 0x21, 0x00


	//----- nvinfo : EIATTR_KPARAM_INFO
	.align		4
.L_39:
        /*0018*/ 	.byte	0x04, 0x17
        /*001a*/ 	.short	(.L_41 - .L_40)
.L_40:
        /*001c*/ 	.word	0x00000000
        /*0020*/ 	.short	0x0001
        /*0022*/ 	.short	0x0008
        /*0024*/ 	.byte	0x00, 0xf5, 0x21, 0x00


	//----- nvinfo : EIATTR_KPARAM_INFO
	.align		4
.L_41:
        /*0028*/ 	.byte	0x04, 0x17
        /*002a*/ 	.short	(.L_43 - .L_42)
.L_42:
        /*002c*/ 	.word	0x00000000
        /*0030*/ 	.short	0x0000
        /*0032*/ 	.short	0x0000
        /*0034*/ 	.byte	0x00, 0xf5, 0x21, 0x00


	//----- nvinfo : EIATTR_SPARSE_MMA_MASK
	.align		4
.L_43:
        /*0038*/ 	.byte	0x03, 0x50
        /*003a*/ 	.short	0x0000


	//----- nvinfo : EIATTR_MAXREG_COUNT
	.align		4
        /*003c*/ 	.byte	0x03, 0x1b
        /*003e*/ 	.short	0x00ff


	//----- nvinfo : EIATTR_MERCURY_ISA_VERSION
	.align		4
        /*0040*/ 	.byte	0x03, 0x5f
        /*0042*/ 	.short	0x0101


	//----- nvinfo : EIATTR_VRC_CTA_INIT_COUNT
	.align		4
        /*0044*/ 	.byte	0x02, 0x4a
	.zero		1
	.zero		1


	//----- nvinfo : EIATTR_EXIT_INSTR_OFFSETS
	.align		4
        /*0048*/ 	.byte	0x04, 0x1c
        /*004a*/ 	.short	(.L_45 - .L_44)


	//   ....[0]....
.L_44:
        /*004c*/ 	.word	0x00000080


	//   ....[1]....
        /*0050*/ 	.word	0x00000130


	//----- nvinfo : EIATTR_CBANK_PARAM_SIZE
	.align		4
.L_45:
        /*0054*/ 	.byte	0x03, 0x19
        /*0056*/ 	.short	0x0018


	//----- nvinfo : EIATTR_PARAM_CBANK
	.align		4
        /*0058*/ 	.byte	0x04, 0x0a
        /*005a*/ 	.short	(.L_47 - .L_46)
	.align		4
.L_46:
        /*005c*/ 	.word	index@(.nv.constant0._Z12copyKernel1DPKvPvm)
        /*0060*/ 	.short	0x0380
        /*0062*/ 	.short	0x0018


	//----- nvinfo : EIATTR_SW_WAR
	.align		4
.L_47:
        /*0064*/ 	.byte	0x04, 0x36
        /*0066*/ 	.short	(.L_49 - .L_48)
.L_48:
        /*0068*/ 	.word	0x00000008
.L_49:


//--------------------- .nv.callgraph             --------------------------
	.section	.nv.callgraph,"",@"SHT_CUDA_CALLGRAPH"
	.align	4
	.sectionentsize	8
	.align		4
        /*0000*/ 	.word	0x00000000
	.align		4
        /*0004*/ 	.word	0xffffffff
	.align		4
        /*0008*/ 	.word	0x00000000
	.align		4
        /*000c*/ 	.word	0xfffffffe
	.align		4
        /*0010*/ 	.word	0x00000000
	.align		4
        /*0014*/ 	.word	0xfffffffd
	.align		4
        /*0018*/ 	.word	0x00000000
	.align		4
        /*001c*/ 	.word	0xfffffffc


//--------------------- .text._Z12copyKernel2DPKvPvmmmm --------------------------
	.section	.text._Z12copyKernel2DPKvPvmmmm,"ax",@progbits
	.align	128
        .global         _Z12copyKernel2DPKvPvmmmm
        .type           _Z12copyKernel2DPKvPvmmmm,@function
        .size           _Z12copyKernel2DPKvPvmmmm,(.L_x_4 - _Z12copyKernel2DPKvPvmmmm)
        .other          _Z12copyKernel2DPKvPvmmmm,@"STO_CUDA_ENTRY STV_DEFAULT"
_Z12copyKernel2DPKvPvmmmm:
.text._Z12copyKernel2DPKvPvmmmm:
[----:B------:R-:W-:Y:S01]  /*0000*/  LDC R1, c[0x0][0x37c] ;  /* 0x0000df00ff017b82 */ /* 0x000fe20000000800 */
[----:B------:R-:W0:Y:S01]  /*0010*/  S2R R2, SR_CTAID.X ;  /* 0x0000000000027919 */ /* 0x000e220000002500 */
[----:B------:R-:W1:Y:S01]  /*0020*/  LDCU UR5, c[0x0][0x3a4] ;  /* 0x00007480ff0577ac */ /* 0x000e620008000800 */
[----:B------:R-:W0:Y:S01]  /*0030*/  S2R R3, SR_TID.X ;  /* 0x0000000000037919 */ /* 0x000e220000002100 */
[----:B------:R-:W0:Y:S01]  /*0040*/  LDCU UR4, c[0x0][0x360] ;  /* 0x00006c00ff0477ac */ /* 0x000e220008000800 */
[----:B-1----:R-:W-:Y:S01]  /*0050*/  UISETP.NE.U32.AND UP0, UPT, UR5, URZ, UPT ;  /* 0x000000ff0500728c */ /* 0x002fe2000bf05070 */
[----:B0-----:R-:W-:-:S08]  /*0060*/  IMAD R2, R2, UR4, R3 ;  /* 0x0000000402027c24 */ /* 0x001fd0000f8e0203 */
[----:B------:R-:W-:Y:S05]  /*0070*/  BRA.U UP0, `(.L_x_0) ;  /* 0x0000000100547547 */ /* 0x000fea000b800000 */
[----:B------:R-:W0:Y:S02]  /*0080*/  LDCU UR4, c[0x0][0x3a0] ;  /* 0x00007400ff0477ac */ /* 0x000e240008000800 */
[----:B0-----:R-:W0:Y:S01]  /*0090*/  I2F.U32.RP R0, UR4 ;  /* 0x0000000400007d06 */ /* 0x001e220008209000 */
[----:B------:R-:W-:-:S07]  /*00a0*/  ISETP.NE.U32.AND P2, PT, RZ, UR4, PT ;  /* 0x00000004ff007c0c */ /* 0x000fce000bf45070 */
[----:B0-----:R-:W0:Y:S02]  /*00b0*/  MUFU.RCP R0, R0 ;  /* 0x0000000000007308 */ /* 0x001e240000001000 */
[----:B0-----:R-:W-:-:S06]  /*00c0*/  VIADD R4, R0, 0xffffffe ;  /* 0x0ffffffe00047836 */ /* 0x001fcc0000000000 */
[----:B------:R0:W1:Y:S02]  /*00d0*/  F2I.FTZ.U32.TRUNC.NTZ R5, R4 ;  /* 0x0000000400057305 */ /* 0x000064000021f000 */
[----:B0-----:R-:W-:Y:S01]  /*00e0*/  IMAD.MOV.U32 R4, RZ, RZ, RZ ;  /* 0x000000ffff047224 */ /* 0x001fe200078e00ff */
[----:B-1----:R-:W-:-:S05]  /*00f0*/  IADD3 R7, PT, PT, RZ, -R5, RZ ;  /* 0x80000005ff077210 */ /* 0x002fca0007ffe0ff */
[----:B------:R-:W-:-:S04]  /*0100*/  IMAD R7, R7, UR4, RZ ;  /* 0x0000000407077c24 */ /* 0x000fc8000f8e02ff */
[----:B------:R-:W-:-:S06]  /*0110*/  IMAD.HI.U32 R5, R5, R7, R4 ;  /* 0x0000000705057227 */ /* 0x000fcc00078e0004 */
[----:B------:R-:W-:-:S05]  /*0120*/  IMAD.HI.U32 R4, R5, R2, RZ ;  /* 0x0000000205047227 */ /* 0x000fca00078e00ff */
[----:B------:R-:W-:-:S05]  /*0130*/  IADD3 R5, PT, PT, -R4, RZ, RZ ;  /* 0x000000ff04057210 */ /* 0x000fca0007ffe1ff */
[----:B------:R-:W-:-:S05]  /*0140*/  IMAD R5, R5, UR4, R2 ;  /* 0x0000000405057c24 */ /* 0x000fca000f8e0202 */
[----:B------:R-:W-:-:S13]  /*0150*/  ISETP.GE.U32.AND P0, PT, R5, UR4, PT ;  /* 0x0000000405007c0c */ /* 0x000fda000bf06070 */
[----:B------:R-:W-:Y:S01]  /*0160*/  @P0 VIADD R5, R5, -UR4 ;  /* 0x8000000405050c36 */ /* 0x000fe20008000000 */
[----:B------:R-:W-:-:S04]  /*0170*/  @P0 IADD3 R4, PT, PT, R4, 0x1, RZ ;  /* 0x0000000104040810 */ /* 0x000fc80007ffe0ff */
[----:B------:R-:W-:Y:S01]  /*0180*/  ISETP.GE.U32.AND P1, PT, R5, UR4, PT ;  /* 0x0000000405007c0c */ /* 0x000fe2000bf26070 */
[----:B------:R-:W-:-:S12]  /*0190*/  HFMA2 R5, -RZ, RZ, 0, 0 ;  /* 0x00000000ff057431 */ /* 0x000fd800000001ff */
[----:B------:R-:W-:Y:S01]  /*01a0*/  @P1 VIADD R4, R4, 0x1 ;  /* 0x0000000104041836 */ /* 0x000fe20000000000 */
[----:B------:R-:W-:Y:S01]  /*01b0*/  @!P2 LOP3.LUT R4, RZ, UR4, RZ, 0x33, !PT ;  /* 0x00000004ff04ac12 */ /* 0x000fe2000f8e33ff */
[----:B------:R-:W-:Y:S06]  /*01c0*/  BRA `(.L_x_1) ;  /* 0x0000000000107947 */ /* 0x000fec0003800000 */
.L_x_0:
[----:B------:R-:W-:-:S07]  /*01d0*/  MOV R0, 0x1f0 ;  /* 0x000001f000007802 */ /* 0x000fce0000000f00 */
[----:B------:R-:W-:Y:S05]  /*01e0*/  CALL.REL.NOINC `($__internal_0_$__cuda_sm20_div_u64) ;  /* 0x0000000000847944 */ /* 0x000fea0003c00000 */
[----:B------:R-:W-:Y:S01]  /*01f0*/  IMAD.MOV.U32 R4, RZ, RZ, R6 ;  /* 0x000000ffff047224 */ /* 0x000fe200078e0006 */
[----:B------:R-:W-:-:S07]  /*0200*/  MOV R5, R7 ;  /* 0x0000000700057202 */ /* 0x000fce0000000f00 */
.L_x_1:
[----:B------:R-:W0:Y:S02]  /*0210*/  LDCU.64 UR4, c[0x0][0x3a8] ;  /* 0x00007500ff0477ac */ /* 0x000e240008000a00 */
[----:B0-----:R-:W-:-:S04]  /*0220*/  ISETP.GE.U32.AND P0, PT, R4, UR4, PT ;  /* 0x0000000404007c0c */ /* 0x001fc8000bf06070 */
[----:B------:R-:W-:-:S13]  /*0230*/  ISETP.GE.U32.AND.EX P0, PT, R5, UR5, PT, P0 ;  /* 0x0000000505007c0c */ /* 0x000fda000bf06100 */
[----:B------:R-:W-:Y:S05]  /*0240*/  @P0 EXIT ;  /* 0x000000000000094d */ /* 0x000fea0003800000 */
[----:B------:R-:W0:Y:S01]  /*0250*/  LDCU.64 UR4, c[0x0][0x3a0] ;  /* 0x00007400ff0477ac */ /* 0x000e220008000a00 */
[----:B------:R-:W-:Y:S01]  /*0260*/  IADD3 R7, P0, PT, RZ, -R4, RZ ;  /* 0x80000004ff077210 */ /* 0x000fe20007f1e0ff */
[----:B------:R-:W-:Y:S01]  /*0270*/  HFMA2 R3, -RZ, RZ, 0, 0 ;  /* 0x00000000ff037431 */ /* 0x000fe200000001ff */
[----:B------:R-:W1:Y:S03]  /*0280*/  LDCU.128 UR8, c[0x0][0x390] ;  /* 0x00007200ff0877ac */ /* 0x000e660008000c00 */
[----:B------:R-:W-:Y:S01]  /*0290*/  IMAD.X R0, RZ, RZ, ~R5, P0 ;  /* 0x000000ffff007224 */ /* 0x000fe200000e0e05 */
[----:B------:R-:W2:Y:S03]  /*02a0*/  LDCU.128 UR12, c[0x0][0x380] ;  /* 0x00007000ff0c77ac */ /* 0x000ea60008000c00 */
[----:B0-----:R-:W-:-:S02]  /*02b0*/  IMAD R0, R0, UR4, RZ ;  /* 0x0000000400007c24 */ /* 0x001fc4000f8e02ff */
[----:B------:R-:W-:-:S04]  /*02c0*/  IMAD.WIDE.U32 R2, R7, UR4, R2 ;  /* 0x0000000407027c25 */ /* 0x000fc8000f8e0002 */
[----:B------:R-:W-:Y:S01]  /*02d0*/  IMAD R7, R7, UR5, R0 ;  /* 0x0000000507077c24 */ /* 0x000fe2000f8e0200 */
[----:B------:R-:W-:Y:S01]  /*02e0*/  MOV R6, R2 ;  /* 0x0000000200067202 */ /* 0x000fe20000000f00 */
[----:B-1----:R-:W-:Y:S01]  /*02f0*/  IMAD R9, R5, UR8, RZ ;  /* 0x0000000805097c24 */ /* 0x002fe2000f8e02ff */
[----:B------:R-:W0:Y:S01]  /*0300*/  LDCU.64 UR4, c[0x0][0x358] ;  /* 0x00006b00ff0477ac */ /* 0x000e220008000a00 */
[----:B------:R-:W-:Y:S02]  /*0310*/  IMAD.IADD R7, R3, 0x1, R7 ;  /* 0x0000000103077824 */ /* 0x000fe400078e0207 */
[C---:B------:R-:W-:Y:S02]  /*0320*/  IMAD R9, R4.reuse, UR9, R9 ;  /* 0x0000000904097c24 */ /* 0x040fe4000f8e0209 */
[----:B------:R-:W-:-:S04]  /*0330*/  IMAD.WIDE.U32 R2, R4, UR8, R6 ;  /* 0x0000000804027c25 */ /* 0x000fc8000f8e0006 */
[----:B------:R-:W-:Y:S01]  /*0340*/  IMAD.IADD R3, R3, 0x1, R9 ;  /* 0x0000000103037824 */ /* 0x000fe200078e0209 */
[----:B--2---:R-:W-:-:S04]  /*0350*/  LEA R8, P0, R2, UR12, 0x2 ;  /* 0x0000000c02087c11 */ /* 0x004fc8000f8010ff */
[----:B------:R-:W-:-:S06]  /*0360*/  LEA.HI.X R9, R2, UR13, R3, 0x2, P0 ;  /* 0x0000000d02097c11 */ /* 0x000fcc00080f1403 */
[----:B0-----:R-:W2:Y:S01]  /*0370*/  LDG.E R9, desc[UR4][R8.64] ;  /* 0x0000000408097981 */ /* 0x001ea2000c1e1900 */
[----:B------:R-:W-:Y:S02]  /*0380*/  IMAD R3, R5, UR10, RZ ;  /* 0x0000000a05037c24 */ /* 0x000fe4000f8e02ff */
[----:B------:R-:W-:-:S04]  /*0390*/  IMAD.WIDE.U32 R6, R4, UR10, R6 ;  /* 0x0000000a04067c25 */ /* 0x000fc8000f8e0006 */
[----:B------:R-:W-:Y:S01]  /*03a0*/  IMAD R3, R4, UR11, R3 ;  /* 0x0000000b04037c24 */ /* 0x000fe2000f8e0203 */
[----:B------:R-:W-:-:S04]  /*03b0*/  LEA R2, P0, R6, UR14, 0x2 ;  /* 0x0000000e06027c11 */ /* 0x000fc8000f8010ff */
[----:B------:R-:W-:-:S04]  /*03c0*/  IADD3 R3, PT, PT, R7, R3, RZ ;  /* 0x0000000307037210 */ /* 0x000fc80007ffe0ff */
[----:B------:R-:W-:-:S05]  /*03d0*/  LEA.HI.X R3, R6, UR15, R3, 0x2, P0 ;  /* 0x0000000f06037c11 */ /* 0x000fca00080f1403 */
[----:B--2---:R-:W-:Y:S01]  /*03e0*/  STG.E desc[UR4][R2.64], R9 ;  /* 0x0000000902007986 */ /* 0x004fe2000c101904 */
[----:B------:R-:W-:Y:S05]  /*03f0*/  EXIT ;  /* 0x000000000000794d */ /* 0x000fea0003800000 */
        .weak           $__internal_0_$__cuda_sm20_div_u64
        .type           $__internal_0_$__cuda_sm20_div_u64,@function
        .size           $__internal_0_$__cuda_sm20_div_u64,(.L_x_4 - $__internal_0_$__cuda_sm20_div_u64)
$__internal_0_$__cuda_sm20_div_u64:
[----:B------:R-:W0:Y:S01]  /*0400*/  LDCU.64 UR4, c[0x0][0x3a0] ;  /* 0x00007400ff0477ac */ /* 0x000e220008000a00 */
[----:B------:R-:W1:Y:S01]  /*0410*/  LDC.64 R4, c[0x0][0x3a0] ;  /* 0x0000e800ff047b82 */ /* 0x000e620000000a00 */
[----:B0-----:R-:W0:Y:S08]  /*0420*/  I2F.U64.RP R10, UR4 ;  /* 0x00000004000a7d12 */ /* 0x001e300008309000 */
[----:B0-----:R-:W0:Y:S02]  /*0430*/  MUFU.RCP R10, R10 ;  /* 0x0000000a000a7308 */ /* 0x001e240000001000 */
[----:B0-----:R-:W-:-:S06]  /*0440*/  VIADD R6, R10, 0x1ffffffe ;  /* 0x1ffffffe0a067836 */ /* 0x001fcc0000000000 */
[----:B------:R-:W1:Y:S02]  /*0450*/  F2I.U64.TRUNC R6, R6 ;  /* 0x0000000600067311 */ /* 0x000e64000020d800 */
[----:B-1----:R-:W-:-:S04]  /*0460*/  IMAD.WIDE.U32 R8, R6, R4, RZ ;  /* 0x0000000406087225 */ /* 0x002fc800078e00ff */
[----:B------:R-:W-:Y:S01]  /*0470*/  IMAD R9, R6, R5, R9 ;  /* 0x0000000506097224 */ /* 0x000fe200078e0209 */
[----:B------:R-:W-:-:S03]  /*0480*/  IADD3 R11, P0, PT, RZ, -R8, RZ ;  /* 0x80000008ff0b7210 */ /* 0x000fc60007f1e0ff */
[----:B------:R-:W-:Y:S02]  /*0490*/  IMAD R9, R7, R4, R9 ;  /* 0x0000000407097224 */ /* 0x000fe400078e0209 */
[----:B------:R-:W-:-:S03]  /*04a0*/  IMAD.HI.U32 R8, R6, R11, RZ ;  /* 0x0000000b06087227 */ /* 0x000fc600078e00ff */
[----:B------:R-:W-:Y:S01]  /*04b0*/  IADD3.X R13, PT, PT, RZ, ~R9, RZ, P0, !PT ;  /* 0x80000009ff0d7210 */ /* 0x000fe200007fe4ff */
[----:B------:R-:W-:-:S04]  /*04c0*/  IMAD.MOV.U32 R9, RZ, RZ, R6 ;  /* 0x000000ffff097224 */ /* 0x000fc800078e0006 */
[----:B------:R-:W-:-:S04]  /*04d0*/  IMAD.WIDE.U32 R8, P0, R6, R13, R8 ;  /* 0x0000000d06087225 */ /* 0x000fc80007800008 */
[C---:B------:R-:W-:Y:S02]  /*04e0*/  IMAD R15, R7.reuse, R13, RZ ;  /* 0x0000000d070f7224 */ /* 0x040fe400078e02ff */
[----:B------:R-:W-:-:S04]  /*04f0*/  IMAD.HI.U32 R8, P1, R7, R11, R8 ;  /* 0x0000000b07087227 */ /* 0x000fc80007820008 */
[----:B------:R-:W-:Y:S01]  /*0500*/  IMAD.HI.U32 R13, R7, R13, RZ ;  /* 0x0000000d070d7227 */ /* 0x000fe200078e00ff */
[----:B------:R-:W-:-:S04]  /*0510*/  IADD3 R9, P2, PT, R15, R8, RZ ;  /* 0x000000080f097210 */ /* 0x000fc80007f5e0ff */
[----:B------:R-:W-:Y:S01]  /*0520*/  IADD3.X R8, PT, PT, R13, R7, RZ, P0, !PT ;  /* 0x000000070d087210 */ /* 0x000fe200007fe4ff */
[----:B------:R-:W-:-:S03]  /*0530*/  IMAD.WIDE.U32 R6, R9, R4, RZ ;  /* 0x0000000409067225 */ /* 0x000fc600078e00ff */
[----:B------:R-:W-:Y:S01]  /*0540*/  IADD3.X R11, PT, PT, RZ, RZ, R8, P2, P1 ;  /* 0x000000ffff0b7210 */ /* 0x000fe200017e2408 */
[----:B------:R-:W-:Y:S01]  /*0550*/  IMAD R7, R9, R5, R7 ;  /* 0x0000000509077224 */ /* 0x000fe200078e0207 */
[----:B------:R-:W-:-:S03]  /*0560*/  IADD3 R13, P0, PT, RZ, -R6, RZ ;  /* 0x80000006ff0d7210 */ /* 0x000fc60007f1e0ff */
[----:B------:R-:W-:Y:S02]  /*0570*/  IMAD R7, R11, R4, R7 ;  /* 0x000000040b077224 */ /* 0x000fe400078e0207 */
[----:B------:R-:W-:-:S04]  /*0580*/  IMAD.HI.U32 R8, R9, R13, RZ ;  /* 0x0000000d09087227 */ /* 0x000fc800078e00ff */
[----:B------:R-:W-:Y:S02]  /*0590*/  IMAD.X R6, RZ, RZ, ~R7, P0 ;  /* 0x000000ffff067224 */ /* 0x000fe400000e0e07 */
[----:B------:R-:W-:Y:S02]  /*05a0*/  IMAD.MOV.U32 R7, RZ, RZ, RZ ;  /* 0x000000ffff077224 */ /* 0x000fe400078e00ff */
[----:B------:R-:W-:-:S04]  /*05b0*/  IMAD.WIDE.U32 R8, P0, R9, R6, R8 ;  /* 0x0000000609087225 */ /* 0x000fc80007800008 */
[C---:B------:R-:W-:Y:S02]  /*05c0*/  IMAD R10, R11.reuse, R6, RZ ;  /* 0x000000060b0a7224 */ /* 0x040fe400078e02ff */
[----:B------:R-:W-:-:S04]  /*05d0*/  IMAD.HI.U32 R9, P1, R11, R13, R8 ;  /* 0x0000000d0b097227 */ /* 0x000fc80007820008 */
[----:B------:R-:W-:Y:S01]  /*05e0*/  IMAD.HI.U32 R8, R11, R6, RZ ;  /* 0x000000060b087227 */ /* 0x000fe200078e00ff */
[----:B------:R-:W-:-:S04]  /*05f0*/  IADD3 R9, P2, PT, R10, R9, RZ ;  /* 0x000000090a097210 */ /* 0x000fc80007f5e0ff */
[----:B------:R-:W-:Y:S01]  /*0600*/  IADD3.X R11, PT, PT, R8, R11, RZ, P0, !PT ;  /* 0x0000000b080b7210 */ /* 0x000fe200007fe4ff */
[----:B------:R-:W-:-:S03]  /*0610*/  IMAD.HI.U32 R6, R9, R2, RZ ;  /* 0x0000000209067227 */ /* 0x000fc600078e00ff */
[----:B------:R-:W-:Y:S01]  /*0620*/  IADD3.X R11, PT, PT, RZ, RZ, R11, P2, P1 ;  /* 0x000000ffff0b7210 */ /* 0x000fe200017e240b */
[----:B------:R-:W-:-:S04]  /*0630*/  IMAD.WIDE.U32 R6, RZ, R9, R6 ;  /* 0x00000009ff067225 */ /* 0x000fc800078e0006 */
[----:B------:R-:W-:-:S05]  /*0640*/  IMAD.HI.U32 R6, P0, R11, R2, R6 ;  /* 0x000000020b067227 */ /* 0x000fca0007800006 */
[----:B------:R-:W-:Y:S02]  /*0650*/  IADD3 R9, P1, PT, RZ, R6, RZ ;  /* 0x00000006ff097210 */ /* 0x000fe40007f3e0ff */
[----:B------:R-:W-:-:S03]  /*0660*/  IADD3.X R8, PT, PT, RZ, RZ, RZ, P0, !PT ;  /* 0x000000ffff087210 */ /* 0x000fc600007fe4ff */
[----:B------:R-:W-:-:S04]  /*0670*/  IMAD.WIDE.U32 R6, R9, R4, RZ ;  /* 0x0000000409067225 */ /* 0x000fc800078e00ff */
[----:B------:R-:W-:Y:S01]  /*0680*/  IMAD.X R11, RZ, RZ, R8, P1 ;  /* 0x000000ffff0b7224 */ /* 0x000fe200008e0608 */
[----:B------:R-:W-:Y:S01]  /*0690*/  IADD3 R13, P1, PT, -R6, R2, RZ ;  /* 0x00000002060d7210 */ /* 0x000fe20007f3e1ff */
[----:B------:R-:W-:-:S03]  /*06a0*/  IMAD R7, R9, R5, R7 ;  /* 0x0000000509077224 */ /* 0x000fc600078e0207 */
[-C--:B------:R-:W-:Y:S01]  /*06b0*/  ISETP.GE.U32.AND P0, PT, R13, R4.reuse, PT ;  /* 0x000000040d00720c */ /* 0x080fe20003f06070 */
[----:B------:R-:W-:-:S05]  /*06c0*/  IMAD R7, R11, R4, R7 ;  /* 0x000000040b077224 */ /* 0x000fca00078e0207 */
[----:B------:R-:W-:Y:S02]  /*06d0*/  IADD3.X R12, PT, PT, RZ, ~R7, RZ, P1, !PT ;  /* 0x80000007ff0c7210 */ /* 0x000fe40000ffe4ff */
[----:B------:R-:W-:Y:S02]  /*06e0*/  IADD3 R7, P2, PT, R13, -R4, RZ ;  /* 0x800000040d077210 */ /* 0x000fe40007f5e0ff */
[----:B------:R-:W-:Y:S02]  /*06f0*/  IADD3 R6, P1, PT, R9, 0x1, RZ ;  /* 0x0000000109067810 */ /* 0x000fe40007f3e0ff */
[C---:B------:R-:W-:Y:S01]  /*0700*/  ISETP.GE.U32.AND.EX P0, PT, R12.reuse, R5, PT, P0 ;  /* 0x000000050c00720c */ /* 0x040fe20003f06100 */
[----:B------:R-:W-:Y:S01]  /*0710*/  IMAD.X R10, R12, 0x1, ~R5, P2 ;  /* 0x000000010c0a7824 */ /* 0x000fe200010e0e05 */
[----:B------:R-:W-:Y:S02]  /*0720*/  IADD3.X R8, PT, PT, RZ, R11, RZ, P1, !PT ;  /* 0x0000000bff087210 */ /* 0x000fe40000ffe4ff */
[----:B------:R-:W-:-:S02]  /*0730*/  SEL R9, R6, R9, P0 ;  /* 0x0000000906097207 */ /* 0x000fc40000000000 */
[----:B------:R-:W-:Y:S02]  /*0740*/  SEL R7, R7, R13, P0 ;  /* 0x0000000d07077207 */ /* 0x000fe40000000000 */
[----:B------:R-:W-:Y:S02]  /*0750*/  SEL R8, R8, R11, P0 ;  /* 0x0000000b08087207 */ /* 0x000fe40000000000 */
[----:B------:R-:W-:Y:S02]  /*0760*/  IADD3 R6, P2, PT, R9, 0x1, RZ ;  /* 0x0000000109067810 */ /* 0x000fe40007f5e0ff */
[----:B------:R-:W-:Y:S02]  /*0770*/  SEL R10, R10, R12, P0 ;  /* 0x0000000c0a0a7207 */ /* 0x000fe40000000000 */
[----:B------:R-:W-:Y:S01]  /*0780*/  ISETP.GE.U32.AND P0, PT, R7, R4, PT ;  /* 0x000000040700720c */ /* 0x000fe20003f06070 */
[----:B------:R-:W-:Y:S01]  /*0790*/  IMAD.X R7, RZ, RZ, R8, P2 ;  /* 0x000000ffff077224 */ /* 0x000fe200010e0608 */
[----:B------:R-:W-:-:S02]  /*07a0*/  ISETP.NE.U32.AND P1, PT, R4, RZ, PT ;  /* 0x000000ff0400720c */ /* 0x000fc40003f25070 */
[----:B------:R-:W-:Y:S02]  /*07b0*/  ISETP.GE.U32.AND.EX P0, PT, R10, R5, PT, P0 ;  /* 0x000000050a00720c */ /* 0x000fe40003f06100 */
[----:B------:R-:W-:Y:S01]  /*07c0*/  ISETP.NE.AND.EX P1, PT, R5, RZ, PT, P1 ;  /* 0x000000ff0500720c */ /* 0x000fe20003f25310 */
[----:B------:R-:W-:Y:S01]  /*07d0*/  IMAD.MOV.U32 R5, RZ, RZ, 0x0 ;  /* 0x00000000ff057424 */ /* 0x000fe200078e00ff */
[----:B------:R-:W-:Y:S02]  /*07e0*/  MOV R4, R0 ;  /* 0x0000000000047202 */ /* 0x000fe40000000f00 */
[----:B------:R-:W-:Y:S02]  /*07f0*/  SEL R6, R6, R9, P0 ;  /* 0x0000000906067207 */ /* 0x000fe40000000000 */
[----:B------:R-:W-:Y:S02]  /*0800*/  SEL R7, R7, R8, P0 ;  /* 0x0000000807077207 */ /* 0x000fe40000000000 */
[----:B------:R-:W-:-:S02]  /*0810*/  SEL R6, R6, 0xffffffff, P1 ;  /* 0xffffffff06067807 */ /* 0x000fc40000800000 */
[----:B------:R-:W-:Y:S01]  /*0820*/  SEL R7, R7, 0xffffffff, P1 ;  /* 0xffffffff07077807 */ /* 0x000fe20000800000 */
[----:B------:R-:W-:Y:S06]  /*0830*/  RET.REL.NODEC R4 `(_Z12copyKernel2DPKvPvmmmm) ;  /* 0xfffffff404f07950 */ /* 0x000fec0003c3ffff */
.L_x_2:
[----:B------:R-:W-:-:S00]  /*0840*/  BRA `(.L_x_2) ;  /* 0xfffffffc00fc7947 */ /* 0x000fc0000383ffff */
[----:B------:R-:W-:-:S00]  /*0850*/  NOP ;  /* 0x0000000000007918 */ /* 0x000fc00000000000 */
        /* <DEDUP_REMOVED lines=10> */
.L_x_4:


//--------------------- .text._Z12copyKernel1DPKvPvm --------------------------
	.section	.text._Z12copyKernel1DPKvPvm,"ax",@progbits
	.align	128
        .global         _Z12copyKernel1DPKvPvm
        .type           _Z12copyKernel1DPKvPvm,@function
        .size           _Z12copyKernel1DPKvPvm,(.L_x_6 - _Z12copyKernel1DPKvPvm)
        .other          _Z12copyKernel1DPKvPvm,@"STO_CUDA_ENTRY STV_DEFAULT"
_Z12copyKernel1DPKvPvm:
.text._Z12copyKernel1DPKvPvm:
[----:B------:R-:W-:Y:S01]  /*0000*/  LDC R1, c[0x0][0x37c] ;  /* 0x0000df00ff017b82 */ /* 0x000fe20000000800 */
[----:B------:R-:W0:Y:S01]  /*0010*/  S2R R0, SR_CTAID.X ;  /* 0x0000000000007919 */ /* 0x000e220000002500 */
[----:B------:R-:W0:Y:S01]  /*0020*/  LDCU UR4, c[0x0][0x360] ;  /* 0x00006c00ff0477ac */ /* 0x000e220008000800 */
[----:B------:R-:W0:Y:S01]  /*0030*/  S2R R3, SR_TID.X ;  /* 0x0000000000037919 */ /* 0x000e220000002100 */
[----:B------:R-:W1:Y:S01]  /*0040*/  LDCU.64 UR6, c[0x0][0x390] ;  /* 0x00007200ff0677ac */ /* 0x000e620008000a00 */
[----:B0-----:R-:W-:-:S05]  /*0050*/  IMAD R0, R0, UR4, R3 ;  /* 0x0000000400007c24 */ /* 0x001fca000f8e0203 */
[----:B-1----:R-:W-:-:S04]  /*0060*/  ISETP.GE.U32.AND P0, PT, R0, UR6, PT ;  /* 0x0000000600007c0c */ /* 0x002fc8000bf06070 */
[----:B------:R-:W-:-:S13]  /*0070*/  ISETP.GE.U32.AND.EX P0, PT, RZ, UR7, PT, P0 ;  /* 0x00000007ff007c0c */ /* 0x000fda000bf06100 */
[----:B------:R-:W-:Y:S05]  /*0080*/  @P0 EXIT ;  /* 0x000000000000094d */ /* 0x000fea0003800000 */
[----:B------:R-:W0:Y:S01]  /*0090*/  LDCU.128 UR8, c[0x0][0x380] ;  /* 0x00007000ff0877ac */ /* 0x000e220008000c00 */
[----:B------:R-:W-:Y:S01]  /*00a0*/  IMAD.SHL.U32 R4, R0, 0x4, RZ ;  /* 0x0000000400047824 */ /* 0x000fe200078e00ff */
[----:B------:R-:W-:Y:S01]  /*00b0*/  SHF.R.U32.HI R0, RZ, 0x1e, R0 ;  /* 0x0000001eff007819 */ /* 0x000fe20000011600 */
[----:B------:R-:W1:Y:S03]  /*00c0*/  LDCU.64 UR4, c[0x0][0x358] ;  /* 0x00006b00ff0477ac */ /* 0x000e660008000a00 */
[----:B0-----:R-:W-:-:S04]  /*00d0*/  IADD3 R2, P0, PT, R4, UR8, RZ ;  /* 0x0000000804027c10 */ /* 0x001fc8000ff1e0ff */
[----:B------:R-:W-:-:S06]  /*00e0*/  IADD3.X R3, PT, PT, R0, UR9, RZ, P0, !PT ;  /* 0x0000000900037c10 */ /* 0x000fcc00087fe4ff */
[----:B-1----:R-:W2:Y:S01]  /*00f0*/  LDG.E R3, desc[UR4][R2.64] ;  /* 0x0000000402037981 */ /* 0x002ea2000c1e1900 */
[----:B------:R-:W-:-:S04]  /*0100*/  IADD3 R4, P0, PT, R4, UR10, RZ ;  /* 0x0000000a04047c10 */ /* 0x000fc8000ff1e0ff */
[----:B------:R-:W-:-:S05]  /*0110*/  IADD3.X R5, PT, PT, R0, UR11, RZ, P0, !PT ;  /* 0x0000000b00057c10 */ /* 0x000fca00087fe4ff */
[----:B--2---:R-:W-:Y:S01]  /*0120*/  STG.E desc[UR4][R4.64], R3 ;  /* 0x0000000304007986 */ /* 0x004fe2000c101904 */
[----:B------:R-:W-:Y:S05]  /*0130*/  EXIT ;  /* 0x000000000000794d */ /* 0x000fea0003800000 */
.L_x_3:
        /* <DEDUP_REMOVED lines=12> */
.L_x_6:


//--------------------- .nv.shared.reserved.0     --------------------------
	.section	.nv.shared.reserved.0,"aw",@nobits
	.weak		__nv_reservedSMEM_offset_0_alias
	.size		__nv_reservedSMEM_offset_0_alias, 0, 64
	.other		__nv_reservedSMEM_offset_0_alias,@"STO_CUDA_RESERVED_SHARED STV_DEFAULT"
__nv_reservedSMEM_offset_0_alias:
	.zero		0
	.zero		64


//--------------------- .nv.constant0._Z12copyKernel2DPKvPvmmmm --------------------------
	.section	.nv.constant0._Z12copyKernel2DPKvPvmmmm,"a",@progbits
	.sectionflags	@""
	.align	4
.nv.constant0._Z12copyKernel2DPKvPvmmmm:
	.zero		944


//--------------------- .nv.constant0._Z12copyKernel1DPKvPvm --------------------------
	.section	.nv.constant0._Z12copyKernel1DPKvPvm,"a",@progbits
	.sectionflags	@""
	.align	4
.nv.constant0._Z12copyKernel1DPKvPvm:
	.zero		920


//--------------------- SYMBOLS --------------------------

	.type		.nv.reservedSmem.offset0,@object
	.size		.nv.reservedSmem.offset0,0x4
